//
// Generated by NVIDIA NVVM Compiler
//
// Compiler Build ID: CL-36424714
// Cuda compilation tools, release 13.0, V13.0.88
// Based on NVVM 20.0.0
//

.version 9.0
.target sm_100
.address_size 64

	// .globl	_Z14worldGeneratorPiiii

.visible .entry _Z14worldGeneratorPiiii(
	.param .u64 .ptr .align 1 _Z14worldGeneratorPiiii_param_0,
	.param .u32 _Z14worldGeneratorPiiii_param_1,
	.param .u32 _Z14worldGeneratorPiiii_param_2,
	.param .u32 _Z14worldGeneratorPiiii_param_3
)
{
	.reg .pred 	%p<6>;
	.reg .b32 	%r<60>;
	.reg .b64 	%rd<25>;

	ld.param.u64 	%rd2, [_Z14worldGeneratorPiiii_param_0];
	ld.param.u32 	%r4, [_Z14worldGeneratorPiiii_param_1];
	ld.param.u32 	%r5, [_Z14worldGeneratorPiiii_param_2];
	ld.param.u32 	%r6, [_Z14worldGeneratorPiiii_param_3];
	cvta.to.global.u64 	%rd1, %rd2;
	mov.u32 	%r8, %ctaid.x;
	mov.u32 	%r9, %ntid.x;
	mov.u32 	%r10, %tid.x;
	mad.lo.s32 	%r1, %r8, %r9, %r10;
	mov.u32 	%r11, %ctaid.y;
	mov.u32 	%r12, %ntid.y;
	mov.u32 	%r13, %tid.y;
	mad.lo.s32 	%r14, %r11, %r12, %r13;
	mul.lo.s32 	%r15, %r5, %r14;
	add.s32 	%r2, %r15, %r1;
	mul.lo.s32 	%r16, %r5, %r4;
	mul.lo.s32 	%r17, %r16, %r6;
	add.s32 	%r18, %r14, %r4;
	add.s32 	%r19, %r18, -1;
	rem.s32 	%r20, %r19, %r4;
	add.s32 	%r21, %r18, 1;
	rem.s32 	%r22, %r21, %r4;
	add.s32 	%r23, %r1, %r5;
	add.s32 	%r24, %r23, -1;
	rem.s32 	%r25, %r24, %r5;
	add.s32 	%r26, %r23, 1;
	rem.s32 	%r27, %r26, %r5;
	mad.lo.s32 	%r28, %r20, %r5, %r17;
	add.s32 	%r29, %r28, %r25;
	mul.wide.s32 	%rd3, %r29, 4;
	add.s64 	%rd4, %rd1, %rd3;
	ld.global.u32 	%r30, [%rd4];
	add.s32 	%r31, %r28, %r1;
	mul.wide.s32 	%rd5, %r31, 4;
	add.s64 	%rd6, %rd1, %rd5;
	ld.global.u32 	%r32, [%rd6];
	add.s32 	%r33, %r32, %r30;
	add.s32 	%r34, %r27, %r28;
	mul.wide.s32 	%rd7, %r34, 4;
	add.s64 	%rd8, %rd1, %rd7;
	ld.global.u32 	%r35, [%rd8];
	add.s32 	%r36, %r33, %r35;
	add.s32 	%r3, %r17, %r15;
	add.s32 	%r37, %r25, %r3;
	mul.wide.s32 	%rd9, %r37, 4;
	add.s64 	%rd10, %rd1, %rd9;
	ld.global.u32 	%r38, [%rd10];
	add.s32 	%r39, %r36, %r38;
	add.s32 	%r40, %r27, %r3;
	mul.wide.s32 	%rd11, %r40, 4;
	add.s64 	%rd12, %rd1, %rd11;
	ld.global.u32 	%r41, [%rd12];
	add.s32 	%r42, %r39, %r41;
	mad.lo.s32 	%r43, %r22, %r5, %r17;
	add.s32 	%r44, %r43, %r25;
	mul.wide.s32 	%rd13, %r44, 4;
	add.s64 	%rd14, %rd1, %rd13;
	ld.global.u32 	%r45, [%rd14];
	add.s32 	%r46, %r42, %r45;
	add.s32 	%r47, %r43, %r1;
	mul.wide.s32 	%rd15, %r47, 4;
	add.s64 	%rd16, %rd1, %rd15;
	ld.global.u32 	%r48, [%rd16];
	add.s32 	%r49, %r46, %r48;
	add.s32 	%r50, %r43, %r27;
	mul.wide.s32 	%rd17, %r50, 4;
	add.s64 	%rd18, %rd1, %rd17;
	ld.global.u32 	%r51, [%rd18];
	add.s32 	%r7, %r49, %r51;
	setp.eq.s32 	%p1, %r7, 3;
	@%p1 bra 	$L__BB0_3;
	setp.ne.s32 	%p2, %r7, 2;
	@%p2 bra 	$L__BB0_4;
	add.s32 	%r52, %r3, %r1;
	mul.wide.s32 	%rd19, %r52, 4;
	add.s64 	%rd20, %rd1, %rd19;
	ld.global.u32 	%r53, [%rd20];
	setp.ne.s32 	%p3, %r53, 0;
	@%p3 bra 	$L__BB0_4;
$L__BB0_3:
	setp.eq.s32 	%p4, %r6, 0;
	selp.b32 	%r54, %r4, 0, %p4;
	mad.lo.s32 	%r55, %r54, %r5, %r2;
	mul.wide.s32 	%rd21, %r55, 4;
	add.s64 	%rd22, %rd1, %rd21;
	mov.b32 	%r56, 1;
	st.global.u32 	[%rd22], %r56;
	bra.uni 	$L__BB0_5;
$L__BB0_4:
	setp.eq.s32 	%p5, %r6, 0;
	selp.b32 	%r57, %r4, 0, %p5;
	mad.lo.s32 	%r58, %r57, %r5, %r2;
	mul.wide.s32 	%rd23, %r58, 4;
	add.s64 	%rd24, %rd1, %rd23;
	mov.b32 	%r59, 0;
	st.global.u32 	[%rd24], %r59;
$L__BB0_5:
	ret;

}


// ===== COMPILED SASS (sm_100) =====

	.target	sm_100

	.elftype	@"ET_EXEC"


//--------------------- .note.nv.tkinfo           --------------------------
	.section	.note.nv.tkinfo,"",@"SHT_NOTE"
	.sectionflags	@"SHF_NOTE_NV_TKINFO"
	.tkinfo
        /*0018*/ 	.word	0x00000002
        /*0030*/ 	.string	""
        /*0030*/ 	.string	"ptxas"
        /*0030*/ 	.string	"Cuda compilation tools, release 13.0, V13.0.88"
        /*0030*/ 	.string	"Build cuda_13.0.r13.0/compiler.36424714_0"
        /*0030*/ 	.string	"-arch sm_100 -m 64 "



//--------------------- .note.nv.cuinfo           --------------------------
	.section	.note.nv.cuinfo,"",@"SHT_NOTE"
	.sectionflags	@"SHF_NOTE_NV_CUINFO"
        /*0018*/ 	.short	0x0002
        /*001a*/ 	.short	0x0064
        /*001c*/ 	.short	0x0082
	.zero		2


//--------------------- .nv.info                  --------------------------
	.section	.nv.info,"",@"SHT_CUDA_INFO"
	.align	4


	//----- nvinfo : EIATTR_REGCOUNT
	.align		4
        /*0000*/ 	.byte	0x04, 0x2f
        /*0002*/ 	.short	(.L_1 - .L_0)
	.align		4
.L_0:
        /*0004*/ 	.word	index@(_Z14worldGeneratorPiiii)
        /*0008*/ 	.word	0x0000001e


	//----- nvinfo : EIATTR_FRAME_SIZE
	.align		4
.L_1:
        /*000c*/ 	.byte	0x04, 0x11
        /*000e*/ 	.short	(.L_3 - .L_2)
	.align		4
.L_2:
        /*0010*/ 	.word	index@(_Z14worldGeneratorPiiii)
        /*0014*/ 	.word	0x00000000


	//----- nvinfo : EIATTR_MIN_STACK_SIZE
	.align		4
.L_3:
        /*0018*/ 	.byte	0x04, 0x12
        /*001a*/ 	.short	(.L_5 - .L_4)
	.align		4
.L_4:
        /*001c*/ 	.word	index@(_Z14worldGeneratorPiiii)
        /*0020*/ 	.word	0x00000000
.L_5:


//--------------------- .nv.compat                --------------------------
	.section	.nv.compat,"",@"SHT_CUDA_COMPAT_INFO"
	.align	4
        /*0000*/ 	.byte	0x02, 0x09, 0x00, 0x00, 0x02, 0x02, 0x01, 0x00, 0x02, 0x05, 0x05, 0x00, 0x03, 0x07, 0x01, 0x01
        /*0010*/ 	.byte	0x02, 0x03, 0x00, 0x00, 0x02, 0x06, 0x01, 0x00, 0x04, 0x0b, 0x08, 0x00, 0x09, 0x00, 0x00, 0x00
        /*0020*/ 	.byte	0x00, 0x00, 0x00, 0x00


//--------------------- .nv.info._Z14worldGeneratorPiiii --------------------------
	.section	.nv.info._Z14worldGeneratorPiiii,"",@"SHT_CUDA_INFO"
	.sectionflags	@""
	.align	4


	//----- nvinfo : EIATTR_CUDA_API_VERSION
	.align		4
        /*0000*/ 	.byte	0x04, 0x37
        /*0002*/ 	.short	(.L_7 - .L_6)
.L_6:
        /*0004*/ 	.word	0x00000082


	//----- nvinfo : EIATTR_KPARAM_INFO
	.align		4
.L_7:
        /*0008*/ 	.byte	0x04, 0x17
        /*000a*/ 	.short	(.L_9 - .L_8)
.L_8:
        /*000c*/ 	.word	0x00000000
        /*0010*/ 	.short	0x0003
        /*0012*/ 	.short	0x0010
        /*0014*/ 	.byte	0x00, 0xf0, 0x11, 0x00


	//----- nvinfo : EIATTR_KPARAM_INFO
	.align		4
.L_9:
        /*0018*/ 	.byte	0x04, 0x17
        /*001a*/ 	.short	(.L_11 - .L_10)
.L_10:
        /*001c*/ 	.word	0x00000000
        /*0020*/ 	.short	0x0002
        /*0022*/ 	.short	0x000c
        /*0024*/ 	.byte	0x00, 0xf0, 0x11, 0x00


	//----- nvinfo : EIATTR_KPARAM_INFO
	.align		4
.L_11:
        /*0028*/ 	.byte	0x04, 0x17
        /*002a*/ 	.short	(.L_13 - .L_12)
.L_12:
        /*002c*/ 	.word	0x00000000
        /*0030*/ 	.short	0x0001
        /*0032*/ 	.short	0x0008
        /*0034*/ 	.byte	0x00, 0xf0, 0x11, 0x00


	//----- nvinfo : EIATTR_KPARAM_INFO
	.align		4
.L_13:
        /*0038*/ 	.byte	0x04, 0x17
        /*003a*/ 	.short	(.L_15 - .L_14)
.L_14:
        /*003c*/ 	.word	0x00000000
        /*0040*/ 	.short	0x0000
        /*0042*/ 	.short	0x0000
        /*0044*/ 	.byte	0x00, 0xf5, 0x21, 0x00


	//----- nvinfo : EIATTR_SPARSE_MMA_MASK
	.align		4
.L_15:
        /*0048*/ 	.byte	0x03, 0x50
        /*004a*/ 	.short	0x0000


	//----- nvinfo : EIATTR_MAXREG_COUNT
	.align		4
        /*004c*/ 	.byte	0x03, 0x1b
        /*004e*/ 	.short	0x00ff


	//----- nvinfo : EIATTR_MERCURY_ISA_VERSION
	.align		4
        /*0050*/ 	.byte	0x03, 0x5f
        /*0052*/ 	.short	0x0101


	//----- nvinfo : EIATTR_VRC_CTA_INIT_COUNT
	.align		4
        /*0054*/ 	.byte	0x02, 0x4a
	.zero		1
	.zero		1


	//----- nvinfo : EIATTR_EXIT_INSTR_OFFSETS
	.align		4
        /*0058*/ 	.byte	0x04, 0x1c
        /*005a*/ 	.short	(.L_17 - .L_16)


	//   ....[0]....
.L_16:
        /*005c*/ 	.word	0x00000880


	//   ....[1]....
        /*0060*/ 	.word	0x000008e0


	//----- nvinfo : EIATTR_CRS_STACK_SIZE
	.align		4
.L_17:
        /*0064*/ 	.byte	0x04, 0x1e
        /*0066*/ 	.short	(.L_19 - .L_18)
.L_18:
        /*0068*/ 	.word	0x00000000


	//----- nvinfo : EIATTR_CBANK_PARAM_SIZE
	.align		4
.L_19:
        /*006c*/ 	.byte	0x03, 0x19
        /*006e*/ 	.short	0x0014


	//----- nvinfo : EIATTR_PARAM_CBANK
	.align		4
        /*0070*/ 	.byte	0x04, 0x0a
        /*0072*/ 	.short	(.L_21 - .L_20)
	.align		4
.L_20:
        /*0074*/ 	.word	index@(.nv.constant0._Z14worldGeneratorPiiii)
        /*0078*/ 	.short	0x0380
        /*007a*/ 	.short	0x0014


	//----- nvinfo : EIATTR_SW_WAR
	.align		4
.L_21:
        /*007c*/ 	.byte	0x04, 0x36
        /*007e*/ 	.short	(.L_23 - .L_22)
.L_22:
        /*0080*/ 	.word	0x00000008
.L_23:


//--------------------- .nv.callgraph             --------------------------
	.section	.nv.callgraph,"",@"SHT_CUDA_CALLGRAPH"
	.align	4
	.sectionentsize	8
	.align		4
        /*0000*/ 	.word	0x00000000
	.align		4
        /*0004*/ 	.word	0xffffffff
	.align		4
        /*0008*/ 	.word	0x00000000
	.align		4
        /*000c*/ 	.word	0xfffffffe
	.align		4
        /*0010*/ 	.word	0x00000000
	.align		4
        /*0014*/ 	.word	0xfffffffd
	.align		4
        /*0018*/ 	.word	0x00000000
	.align		4
        /*001c*/ 	.word	0xfffffffc


//--------------------- .text._Z14worldGeneratorPiiii --------------------------
	.section	.text._Z14worldGeneratorPiiii,"ax",@progbits
	.align	128
        .global         _Z14worldGeneratorPiiii
        .type           _Z14worldGeneratorPiiii,@function
        .size           _Z14worldGeneratorPiiii,(.L_x_4 - _Z14worldGeneratorPiiii)
        .other          _Z14worldGeneratorPiiii,@"STO_CUDA_ENTRY STV_DEFAULT"
_Z14worldGeneratorPiiii:
.text._Z14worldGeneratorPiiii:
[----:B------:R-:W-:Y:S08]  /*0000*/  LDC R1, c[0x0][0x37c] ;  /* 0x0000df00ff017b82 */ /* 0x000ff00000000800 */
[----:B------:R-:W0:Y:S01]  /*0010*/  LDC.64 R2, c[0x0][0x388] ;  /* 0x0000e200ff027b82 */ /* 0x000e220000000a00 */
[----:B------:R-:W1:Y:S01]  /*0020*/  S2R R11, SR_TID.Y ;  /* 0x00000000000b7919 */ /* 0x000e620000002200 */
[----:B------:R-:W2:Y:S06]  /*0030*/  S2R R14, SR_TID.X ;  /* 0x00000000000e7919 */ /* 0x000eac0000002100 */
[----:B------:R-:W2:Y:S08]  /*0040*/  LDC R7, c[0x0][0x360] ;  /* 0x0000d800ff077b82 */ /* 0x000eb00000000800 */
[----:B------:R-:W1:Y:S01]  /*0050*/  S2UR UR5, SR_CTAID.Y ;  /* 0x00000000000579c3 */ /* 0x000e620000002600 */
[----:B0-----:R-:W-:-:S07]  /*0060*/  IABS R4, R2 ;  /* 0x0000000200047213 */ /* 0x001fce0000000000 */
[----:B------:R-:W1:Y:S01]  /*0070*/  LDC R10, c[0x0][0x364] ;  /* 0x0000d900ff0a7b82 */ /* 0x000e620000000800 */
[----:B------:R-:W-:Y:S01]  /*0080*/  IABS R6, R3 ;  /* 0x0000000300067213 */ /* 0x000fe20000000000 */
[----:B------:R-:W0:Y:S06]  /*0090*/  I2F.RP R0, R4 ;  /* 0x0000000400007306 */ /* 0x000e2c0000209400 */
[----:B------:R-:W2:Y:S02]  /*00a0*/  S2UR UR4, SR_CTAID.X ;  /* 0x00000000000479c3 */ /* 0x000ea40000002500 */
[----:B------:R-:W3:Y:S08]  /*00b0*/  I2F.RP R5, R6 ;  /* 0x0000000600057306 */ /* 0x000ef00000209400 */
[----:B0-----:R-:W0:Y:S01]  /*00c0*/  MUFU.RCP R0, R0 ;  /* 0x0000000000007308 */ /* 0x001e220000001000 */
[----:B-1----:R-:W-:-:S07]  /*00d0*/  IMAD R10, R10, UR5, R11 ;  /* 0x000000050a0a7c24 */ /* 0x002fce000f8e020b */
[----:B---3--:R-:W1:Y:S01]  /*00e0*/  MUFU.RCP R5, R5 ;  /* 0x0000000500057308 */ /* 0x008e620000001000 */
[----:B0-----:R-:W-:Y:S02]  /*00f0*/  VIADD R8, R0, 0xffffffe ;  /* 0x0ffffffe00087836 */ /* 0x001fe40000000000 */
[----:B--2---:R-:W-:Y:S01]  /*0100*/  IMAD R0, R7, UR4, R14 ;  /* 0x0000000407007c24 */ /* 0x004fe2000f8e020e */
[----:B------:R-:W0:Y:S04]  /*0110*/  LDCU.64 UR4, c[0x0][0x358] ;  /* 0x00006b00ff0477ac */ /* 0x000e280008000a00 */
[----:B------:R2:W3:Y:S01]  /*0120*/  F2I.FTZ.U32.TRUNC.NTZ R9, R8 ;  /* 0x0000000800097305 */ /* 0x0004e2000021f000 */
[----:B------:R-:W-:Y:S01]  /*0130*/  IMAD.IADD R7, R10, 0x1, R2 ;  /* 0x000000010a077824 */ /* 0x000fe200078e0202 */
[----:B------:R-:W-:Y:S01]  /*0140*/  IADD3 R14, PT, PT, R0, R3, RZ ;  /* 0x00000003000e7210 */ /* 0x000fe20007ffe0ff */
[----:B-1----:R-:W-:-:S02]  /*0150*/  VIADD R12, R5, 0xffffffe ;  /* 0x0ffffffe050c7836 */ /* 0x002fc40000000000 */
[----:B------:R-:W-:-:S03]  /*0160*/  VIADD R5, R7, 0xffffffff ;  /* 0xffffffff07057836 */ /* 0x000fc60000000000 */
[----:B------:R1:W4:Y:S01]  /*0170*/  F2I.FTZ.U32.TRUNC.NTZ R13, R12 ;  /* 0x0000000c000d7305 */ /* 0x000322000021f000 */
[----:B--2---:R-:W-:Y:S02]  /*0180*/  HFMA2 R8, -RZ, RZ, 0, 0 ;  /* 0x00000000ff087431 */ /* 0x004fe400000001ff */
[----:B------:R-:W-:Y:S01]  /*0190*/  VIADD R7, R7, 0x1 ;  /* 0x0000000107077836 */ /* 0x000fe20000000000 */
[----:B------:R-:W-:Y:S01]  /*01a0*/  IABS R15, R5 ;  /* 0x00000005000f7213 */ /* 0x000fe20000000000 */
[----:B------:R-:W-:Y:S01]  /*01b0*/  VIADD R18, R14, 0xffffffff ;  /* 0xffffffff0e127836 */ /* 0x000fe20000000000 */
[----:B------:R-:W-:Y:S02]  /*01c0*/  ISETP.GE.AND P4, PT, R5, RZ, PT ;  /* 0x000000ff0500720c */ /* 0x000fe40003f86270 */
[----:B---3--:R-:W-:Y:S02]  /*01d0*/  IADD3 R11, PT, PT, RZ, -R9, RZ ;  /* 0x80000009ff0b7210 */ /* 0x008fe40007ffe0ff */
[----:B-1----:R-:W-:-:S02]  /*01e0*/  MOV R12, RZ ;  /* 0x000000ff000c7202 */ /* 0x002fc40000000f00 */
[----:B------:R-:W-:Y:S01]  /*01f0*/  IABS R16, R7 ;  /* 0x0000000700107213 */ /* 0x000fe20000000000 */
[----:B------:R-:W-:Y:S01]  /*0200*/  IMAD R11, R11, R4, RZ ;  /* 0x000000040b0b7224 */ /* 0x000fe200078e02ff */
[----:B----4-:R-:W-:-:S03]  /*0210*/  IADD3 R17, PT, PT, RZ, -R13, RZ ;  /* 0x8000000dff117210 */ /* 0x010fc60007ffe0ff */
[----:B------:R-:W-:-:S04]  /*0220*/  IMAD.HI.U32 R9, R9, R11, R8 ;  /* 0x0000000b09097227 */ /* 0x000fc800078e0008 */
[----:B------:R-:W-:Y:S01]  /*0230*/  IMAD R11, R17, R6, RZ ;  /* 0x00000006110b7224 */ /* 0x000fe200078e02ff */
[----:B------:R-:W-:Y:S01]  /*0240*/  IABS R17, R18 ;  /* 0x0000001200117213 */ /* 0x000fe20000000000 */
[----:B------:R-:W-:Y:S02]  /*0250*/  VIADD R8, R14, 0x1 ;  /* 0x000000010e087836 */ /* 0x000fe40000000000 */
[----:B------:R-:W-:-:S03]  /*0260*/  IMAD.HI.U32 R12, R13, R11, R12 ;  /* 0x0000000b0d0c7227 */ /* 0x000fc600078e000c */
[----:B------:R-:W-:Y:S01]  /*0270*/  IABS R19, R8 ;  /* 0x0000000800137213 */ /* 0x000fe20000000000 */
[----:B------:R-:W-:-:S04]  /*0280*/  IMAD.HI.U32 R11, R9, R15, RZ ;  /* 0x0000000f090b7227 */ /* 0x000fc800078e00ff */
[----:B------:R-:W-:Y:S01]  /*0290*/  IMAD.HI.U32 R9, R9, R16, RZ ;  /* 0x0000001009097227 */ /* 0x000fe200078e00ff */
[----:B------:R-:W-:-:S03]  /*02a0*/  IADD3 R13, PT, PT, -R11, RZ, RZ ;  /* 0x000000ff0b0d7210 */ /* 0x000fc60007ffe1ff */
[----:B------:R-:W-:Y:S02]  /*02b0*/  IMAD.MOV R9, RZ, RZ, -R9 ;  /* 0x000000ffff097224 */ /* 0x000fe400078e0a09 */
[----:B------:R-:W-:-:S04]  /*02c0*/  IMAD.HI.U32 R11, R12, R17, RZ ;  /* 0x000000110c0b7227 */ /* 0x000fc800078e00ff */
[C---:B------:R-:W-:Y:S01]  /*02d0*/  IMAD R9, R4.reuse, R9, R16 ;  /* 0x0000000904097224 */ /* 0x040fe200078e0210 */
[----:B------:R-:W-:Y:S01]  /*02e0*/  IADD3 R11, PT, PT, -R11, RZ, RZ ;  /* 0x000000ff0b0b7210 */ /* 0x000fe20007ffe1ff */
[----:B------:R-:W-:Y:S02]  /*02f0*/  IMAD R13, R4, R13, R15 ;  /* 0x0000000d040d7224 */ /* 0x000fe400078e020f */
[----:B------:R-:W-:Y:S01]  /*0300*/  IMAD.HI.U32 R12, R12, R19, RZ ;  /* 0x000000130c0c7227 */ /* 0x000fe200078e00ff */
[C---:B------:R-:W-:Y:S02]  /*0310*/  ISETP.GT.U32.AND P1, PT, R4.reuse, R9, PT ;  /* 0x000000090400720c */ /* 0x040fe40003f24070 */
[----:B------:R-:W-:Y:S01]  /*0320*/  ISETP.GT.U32.AND P0, PT, R4, R13, PT ;  /* 0x0000000d0400720c */ /* 0x000fe20003f04070 */
[C---:B------:R-:W-:Y:S02]  /*0330*/  IMAD R15, R6.reuse, R11, R17 ;  /* 0x0000000b060f7224 */ /* 0x040fe400078e0211 */
[----:B------:R-:W-:Y:S01]  /*0340*/  IMAD.MOV R12, RZ, RZ, -R12 ;  /* 0x000000ffff0c7224 */ /* 0x000fe200078e0a0c */
[----:B------:R-:W1:Y:S01]  /*0350*/  LDC R11, c[0x0][0x390] ;  /* 0x0000e400ff0b7b82 */ /* 0x000e620000000800 */
[----:B------:R-:W-:Y:S01]  /*0360*/  IMAD R14, R3, R2, RZ ;  /* 0x00000002030e7224 */ /* 0x000fe200078e02ff */
[C---:B------:R-:W-:Y:S01]  /*0370*/  ISETP.GT.U32.AND P2, PT, R6.reuse, R15, PT ;  /* 0x0000000f0600720c */ /* 0x040fe20003f44070 */
[----:B------:R-:W-:Y:S01]  /*0380*/  IMAD R17, R6, R12, R19 ;  /* 0x0000000c06117224 */ /* 0x000fe200078e0213 */
[----:B------:R-:W-:-:S03]  /*0390*/  LOP3.LUT R12, RZ, R3, RZ, 0x33, !PT ;  /* 0x00000003ff0c7212 */ /* 0x000fc600078e33ff */
[----:B------:R-:W-:Y:S01]  /*03a0*/  @!P1 IMAD.IADD R9, R9, 0x1, -R4 ;  /* 0x0000000109099824 */ /* 0x000fe200078e0a04 */
[----:B------:R-:W-:Y:S02]  /*03b0*/  ISETP.GT.U32.AND P3, PT, R6, R17, PT ;  /* 0x000000110600720c */ /* 0x000fe40003f64070 */
[----:B------:R-:W-:Y:S02]  /*03c0*/  @!P0 IADD3 R13, PT, PT, R13, -R4, RZ ;  /* 0x800000040d0d8210 */ /* 0x000fe40007ffe0ff */
[C---:B------:R-:W-:Y:S02]  /*03d0*/  ISETP.GT.U32.AND P5, PT, R4.reuse, R9, PT ;  /* 0x000000090400720c */ /* 0x040fe40003fa4070 */
[----:B------:R-:W-:Y:S02]  /*03e0*/  ISETP.GT.U32.AND P6, PT, R4, R13, PT ;  /* 0x0000000d0400720c */ /* 0x000fe40003fc4070 */
[----:B------:R-:W-:Y:S02]  /*03f0*/  @!P2 IADD3 R15, PT, PT, R15, -R6, RZ ;  /* 0x800000060f0fa210 */ /* 0x000fe40007ffe0ff */
[----:B------:R-:W-:-:S02]  /*0400*/  ISETP.GE.AND P0, PT, R18, RZ, PT ;  /* 0x000000ff1200720c */ /* 0x000fc40003f06270 */
[----:B------:R-:W-:Y:S01]  /*0410*/  ISETP.GT.U32.AND P2, PT, R6, R15, PT ;  /* 0x0000000f0600720c */ /* 0x000fe20003f44070 */
[----:B------:R-:W-:Y:S01]  /*0420*/  @!P3 IMAD.IADD R17, R17, 0x1, -R6 ;  /* 0x000000011111b824 */ /* 0x000fe200078e0a06 */
[----:B------:R-:W-:Y:S02]  /*0430*/  ISETP.GE.AND P3, PT, R7, RZ, PT ;  /* 0x000000ff0700720c */ /* 0x000fe40003f66270 */
[----:B------:R-:W-:Y:S01]  /*0440*/  ISETP.GE.AND P1, PT, R8, RZ, PT ;  /* 0x000000ff0800720c */ /* 0x000fe20003f26270 */
[----:B------:R-:W-:Y:S01]  /*0450*/  @!P5 IMAD.IADD R9, R9, 0x1, -R4 ;  /* 0x000000010909d824 */ /* 0x000fe200078e0a04 */
[----:B------:R-:W-:Y:S01]  /*0460*/  ISETP.NE.AND P5, PT, R2, RZ, PT ;  /* 0x000000ff0200720c */ /* 0x000fe20003fa5270 */
[----:B-1----:R-:W-:Y:S01]  /*0470*/  IMAD R14, R14, R11, RZ ;  /* 0x0000000b0e0e7224 */ /* 0x002fe200078e02ff */
[----:B------:R-:W-:Y:S02]  /*0480*/  @!P6 IADD3 R13, PT, PT, R13, -R4, RZ ;  /* 0x800000040d0de210 */ /* 0x000fe40007ffe0ff */
[----:B------:R-:W-:Y:S01]  /*0490*/  ISETP.GT.U32.AND P6, PT, R6, R17, PT ;  /* 0x000000110600720c */ /* 0x000fe20003fc4070 */
[----:B------:R-:W1:Y:S01]  /*04a0*/  LDC.64 R4, c[0x0][0x380] ;  /* 0x0000e000ff047b82 */ /* 0x000e620000000a00 */
[----:B------:R-:W-:Y:S01]  /*04b0*/  LOP3.LUT R8, RZ, R2, RZ, 0x33, !PT ;  /* 0x00000002ff087212 */ /* 0x000fe200078e33ff */
[----:B------:R-:W-:Y:S01]  /*04c0*/  @!P4 IMAD.MOV R13, RZ, RZ, -R13 ;  /* 0x000000ffff0dc224 */ /* 0x000fe200078e0a0d */
[----:B------:R-:W-:-:S02]  /*04d0*/  @!P2 IADD3 R15, PT, PT, R15, -R6, RZ ;  /* 0x800000060f0fa210 */ /* 0x000fc40007ffe0ff */
[----:B------:R-:W-:Y:S02]  /*04e0*/  ISETP.NE.AND P2, PT, R3, RZ, PT ;  /* 0x000000ff0300720c */ /* 0x000fe40003f45270 */
[----:B------:R-:W-:Y:S02]  /*04f0*/  SEL R7, R8, R13, !P5 ;  /* 0x0000000d08077207 */ /* 0x000fe40006800000 */
[----:B------:R-:W-:Y:S02]  /*0500*/  @!P0 IADD3 R15, PT, PT, -R15, RZ, RZ ;  /* 0x000000ff0f0f8210 */ /* 0x000fe40007ffe1ff */
[----:B------:R-:W-:Y:S01]  /*0510*/  @!P3 IADD3 R9, PT, PT, -R9, RZ, RZ ;  /* 0x000000ff0909b210 */ /* 0x000fe20007ffe1ff */
[----:B------:R-:W-:Y:S01]  /*0520*/  @!P6 IMAD.IADD R17, R17, 0x1, -R6 ;  /* 0x000000011111e824 */ /* 0x000fe200078e0a06 */
[----:B------:R-:W-:Y:S01]  /*0530*/  SEL R16, R12, R15, !P2 ;  /* 0x0000000f0c107207 */ /* 0x000fe20005000000 */
[----:B------:R-:W-:Y:S01]  /*0540*/  IMAD R7, R7, R3, R14 ;  /* 0x0000000307077224 */ /* 0x000fe200078e020e */
[----:B------:R-:W-:-:S02]  /*0550*/  SEL R27, R8, R9, !P5 ;  /* 0x00000009081b7207 */ /* 0x000fc40006800000 */
[----:B------:R-:W-:Y:S01]  /*0560*/  @!P1 IADD3 R17, PT, PT, -R17, RZ, RZ ;  /* 0x000000ff11119210 */ /* 0x000fe20007ffe1ff */
[----:B------:R-:W-:Y:S02]  /*0570*/  IMAD.IADD R13, R16, 0x1, R7 ;  /* 0x00000001100d7824 */ /* 0x000fe400078e0207 */
[----:B------:R-:W-:Y:S01]  /*0580*/  IMAD R27, R27, R3, R14 ;  /* 0x000000031b1b7224 */ /* 0x000fe200078e020e */
[----:B------:R-:W-:Y:S01]  /*0590*/  SEL R6, R12, R17, !P2 ;  /* 0x000000110c067207 */ /* 0x000fe20005000000 */
[----:B-1----:R-:W-:-:S04]  /*05a0*/  IMAD.WIDE R8, R13, 0x4, R4 ;  /* 0x000000040d087825 */ /* 0x002fc800078e0204 */
[----:B------:R-:W-:Y:S01]  /*05b0*/  IMAD R13, R10, R3, R14 ;  /* 0x000000030a0d7224 */ /* 0x000fe200078e020e */
[----:B0-----:R0:W2:Y:S01]  /*05c0*/  LDG.E R12, desc[UR4][R8.64] ;  /* 0x00000004080c7981 */ /* 0x0010a2000c1e1900 */
[--C-:B------:R-:W-:Y:S01]  /*05d0*/  IMAD.IADD R17, R0, 0x1, R7.reuse ;  /* 0x0000000100117824 */ /* 0x100fe200078e0207 */
[C---:B------:R-:W-:Y:S01]  /*05e0*/  IADD3 R23, PT, PT, R6.reuse, R27, RZ ;  /* 0x0000001b06177210 */ /* 0x040fe20007ffe0ff */
[----:B------:R-:W-:Y:S01]  /*05f0*/  IMAD.IADD R19, R6, 0x1, R7 ;  /* 0x0000000106137824 */ /* 0x000fe200078e0207 */
[CC--:B------:R-:W-:Y:S01]  /*0600*/  IADD3 R15, PT, PT, R16.reuse, R13.reuse, RZ ;  /* 0x0000000d100f7210 */ /* 0x0c0fe20007ffe0ff */
[----:B------:R-:W-:Y:S01]  /*0610*/  IMAD.IADD R21, R16, 0x1, R27 ;  /* 0x0000000110157824 */ /* 0x000fe200078e021b */
[----:B------:R-:W-:Y:S01]  /*0620*/  IADD3 R25, PT, PT, R6, R13, RZ ;  /* 0x0000000d06197210 */ /* 0x000fe20007ffe0ff */
[----:B------:R-:W-:-:S04]  /*0630*/  IMAD.WIDE R16, R17, 0x4, R4 ;  /* 0x0000000411107825 */ /* 0x000fc800078e0204 */
[----:B------:R-:W-:Y:S02]  /*0640*/  IMAD.WIDE R18, R19, 0x4, R4 ;  /* 0x0000000413127825 */ /* 0x000fe400078e0204 */
[----:B------:R-:W2:Y:S02]  /*0650*/  LDG.E R17, desc[UR4][R16.64] ;  /* 0x0000000410117981 */ /* 0x000ea4000c1e1900 */
[----:B------:R-:W-:Y:S02]  /*0660*/  IMAD.IADD R27, R0, 0x1, R27 ;  /* 0x00000001001b7824 */ /* 0x000fe400078e021b */
[--C-:B------:R-:W-:Y:S01]  /*0670*/  IMAD.WIDE R6, R15, 0x4, R4.reuse ;  /* 0x000000040f067825 */ /* 0x100fe200078e0204 */
[----:B------:R-:W2:Y:S03]  /*0680*/  LDG.E R18, desc[UR4][R18.64] ;  /* 0x0000000412127981 */ /* 0x000ea6000c1e1900 */
[----:B0-----:R-:W-:-:S02]  /*0690*/  IMAD.WIDE R8, R25, 0x4, R4 ;  /* 0x0000000419087825 */ /* 0x001fc400078e0204 */
[----:B------:R-:W3:Y:S02]  /*06a0*/  LDG.E R7, desc[UR4][R6.64] ;  /* 0x0000000406077981 */ /* 0x000ee4000c1e1900 */
[--C-:B------:R-:W-:Y:S02]  /*06b0*/  IMAD.WIDE R14, R27, 0x4, R4.reuse ;  /* 0x000000041b0e7825 */ /* 0x100fe400078e0204 */
[----:B------:R-:W3:Y:S02]  /*06c0*/  LDG.E R8, desc[UR4][R8.64] ;  /* 0x0000000408087981 */ /* 0x000ee4000c1e1900 */
[--C-:B------:R-:W-:Y:S02]  /*06d0*/  IMAD.WIDE R20, R21, 0x4, R4.reuse ;  /* 0x0000000415147825 */ /* 0x100fe400078e0204 */
[----:B------:R-:W4:Y:S02]  /*06e0*/  LDG.E R14, desc[UR4][R14.64] ;  /* 0x000000040e0e7981 */ /* 0x000f24000c1e1900 */
[----:B------:R-:W-:-:S02]  /*06f0*/  IMAD.WIDE R22, R23, 0x4, R4 ;  /* 0x0000000417167825 */ /* 0x000fc400078e0204 */
[----:B------:R-:W4:Y:S04]  /*0700*/  LDG.E R21, desc[UR4][R20.64] ;  /* 0x0000000414157981 */ /* 0x000f28000c1e1900 */
[----:B------:R-:W5:Y:S01]  /*0710*/  LDG.E R23, desc[UR4][R22.64] ;  /* 0x0000000416177981 */ /* 0x000f62000c1e1900 */
[----:B------:R-:W-:Y:S01]  /*0720*/  BSSY.RECONVERGENT B0, `(.L_x_0) ;  /* 0x000000f000007945 */ /* 0x000fe20003800200 */
[----:B------:R-:W-:Y:S01]  /*0730*/  IMAD R10, R10, R3, R0 ;  /* 0x000000030a0a7224 */ /* 0x000fe200078e0200 */
[----:B--2---:R-:W-:-:S04]  /*0740*/  IADD3 R12, PT, PT, R18, R17, R12 ;  /* 0x00000011120c7210 */ /* 0x004fc80007ffe00c */
[----:B---3--:R-:W-:-:S04]  /*0750*/  IADD3 R12, PT, PT, R8, R12, R7 ;  /* 0x0000000c080c7210 */ /* 0x008fc80007ffe007 */
[----:B----4-:R-:W-:-:S04]  /*0760*/  IADD3 R12, PT, PT, R14, R12, R21 ;  /* 0x0000000c0e0c7210 */ /* 0x010fc80007ffe015 */
[----:B-----5:R-:W-:-:S04]  /*0770*/  IADD3 R12, PT, PT, R12, R23, RZ ;  /* 0x000000170c0c7210 */ /* 0x020fc80007ffe0ff */
[----:B------:R-:W-:-:S13]  /*0780*/  ISETP.NE.AND P0, PT, R12, 0x3, PT ;  /* 0x000000030c00780c */ /* 0x000fda0003f05270 */
[----:B------:R-:W-:Y:S05]  /*0790*/  @!P0 BRA `(.L_x_1) ;  /* 0x00000000001c8947 */ /* 0x000fea0003800000 */
[----:B------:R-:W-:-:S13]  /*07a0*/  ISETP.NE.AND P0, PT, R12, 0x2, PT ;  /* 0x000000020c00780c */ /* 0x000fda0003f05270 */
[----:B------:R-:W-:Y:S05]  /*07b0*/  @P0 BRA `(.L_x_2) ;  /* 0x0000000000340947 */ /* 0x000fea0003800000 */
[----:B------:R-:W-:-:S04]  /*07c0*/  IMAD.IADD R7, R0, 0x1, R13 ;  /* 0x0000000100077824 */ /* 0x000fc800078e020d */
[----:B------:R-:W-:-:S06]  /*07d0*/  IMAD.WIDE R6, R7, 0x4, R4 ;  /* 0x0000000407067825 */ /* 0x000fcc00078e0204 */
[----:B------:R-:W2:Y:S02]  /*07e0*/  LDG.E R6, desc[UR4][R6.64] ;  /* 0x0000000406067981 */ /* 0x000ea4000c1e1900 */
[----:B--2---:R-:W-:-:S13]  /*07f0*/  ISETP.NE.AND P0, PT, R6, RZ, PT ;  /* 0x000000ff0600720c */ /* 0x004fda0003f05270 */
[----:B------:R-:W-:Y:S05]  /*0800*/  @P0 BRA `(.L_x_2) ;  /* 0x0000000000200947 */ /* 0x000fea0003800000 */
.L_x_1:
[----:B------:R-:W-:Y:S05]  /*0810*/  BSYNC.RECONVERGENT B0 ;  /* 0x0000000000007941 */ /* 0x000fea0003800200 */
.L_x_0:
[----:B------:R-:W-:Y:S01]  /*0820*/  ISETP.NE.AND P0, PT, R11, RZ, PT ;  /* 0x000000ff0b00720c */ /* 0x000fe20003f05270 */
[----:B------:R-:W-:-:S03]  /*0830*/  HFMA2 R7, -RZ, RZ, 0, 5.9604644775390625e-08 ;  /* 0x00000001ff077431 */ /* 0x000fc600000001ff */
[----:B------:R-:W-:-:S05]  /*0840*/  SEL R2, R2, RZ, !P0 ;  /* 0x000000ff02027207 */ /* 0x000fca0004000000 */
[----:B------:R-:W-:-:S04]  /*0850*/  IMAD R3, R2, R3, R10 ;  /* 0x0000000302037224 */ /* 0x000fc800078e020a */
[----:B------:R-:W-:-:S05]  /*0860*/  IMAD.WIDE R4, R3, 0x4, R4 ;  /* 0x0000000403047825 */ /* 0x000fca00078e0204 */
[----:B------:R-:W-:Y:S01]  /*0870*/  STG.E desc[UR4][R4.64], R7 ;  /* 0x0000000704007986 */ /* 0x000fe2000c101904 */
[----:B------:R-:W-:Y:S05]  /*0880*/  EXIT ;  /* 0x000000000000794d */ /* 0x000fea0003800000 */
.L_x_2:
[----:B------:R-:W-:-:S04]  /*0890*/  ISETP.NE.AND P0, PT, R11, RZ, PT ;  /* 0x000000ff0b00720c */ /* 0x000fc80003f05270 */
[----:B------:R-:W-:-:S05]  /*08a0*/  SEL R2, R2, RZ, !P0 ;  /* 0x000000ff02027207 */ /* 0x000fca0004000000 */
[----:B------:R-:W-:-:S04]  /*08b0*/  IMAD R3, R2, R3, R10 ;  /* 0x0000000302037224 */ /* 0x000fc800078e020a */
[----:B------:R-:W-:-:S05]  /*08c0*/  IMAD.WIDE R4, R3, 0x4, R4 ;  /* 0x0000000403047825 */ /* 0x000fca00078e0204 */
[----:B------:R-:W-:Y:S01]  /*08d0*/  STG.E desc[UR4][R4.64], RZ ;  /* 0x000000ff04007986 */ /* 0x000fe2000c101904 */
[----:B------:R-:W-:Y:S05]  /*08e0*/  EXIT ;  /* 0x000000000000794d */ /* 0x000fea0003800000 */
.L_x_3:
[----:B------:R-:W-:-:S00]  /*08f0*/  BRA `(.L_x_3) ;  /* 0xfffffffc00fc7947 */ /* 0x000fc0000383ffff */
[----:B------:R-:W-:-:S00]  /*0900*/  NOP ;  /* 0x0000000000007918 */ /* 0x000fc00000000000 */
[----:B------:R-:W-:-:S00]  /*0910*/  NOP ;  /* 0x0000000000007918 */ /* 0x000fc00000000000 */
[----:B------:R-:W-:-:S00]  /*0920*/  NOP ;  /* 0x0000000000007918 */ /* 0x000fc00000000000 */
[----:B------:R-:W-:-:S00]  /*0930*/  NOP ;  /* 0x0000000000007918 */ /* 0x000fc00000000000 */
[----:B------:R-:W-:-:S00]  /*0940*/  NOP ;  /* 0x0000000000007918 */ /* 0x000fc00000000000 */
[----:B------:R-:W-:-:S00]  /*0950*/  NOP ;  /* 0x0000000000007918 */ /* 0x000fc00000000000 */
[----:B------:R-:W-:-:S00]  /*0960*/  NOP ;  /* 0x0000000000007918 */ /* 0x000fc00000000000 */
[----:B------:R-:W-:-:S00]  /*0970*/  NOP ;  /* 0x0000000000007918 */ /* 0x000fc00000000000 */
.L_x_4:


//--------------------- .nv.shared.reserved.0     --------------------------
	.section	.nv.shared.reserved.0,"aw",@nobits
	.weak		__nv_reservedSMEM_offset_0_alias
	.size		__nv_reservedSMEM_offset_0_alias, 0, 64
	.other		__nv_reservedSMEM_offset_0_alias,@"STO_CUDA_RESERVED_SHARED STV_DEFAULT"
__nv_reservedSMEM_offset_0_alias:
	.zero		0
	.zero		64


//--------------------- .nv.constant0._Z14worldGeneratorPiiii --------------------------
	.section	.nv.constant0._Z14worldGeneratorPiiii,"a",@progbits
	.sectionflags	@""
	.align	4
.nv.constant0._Z14worldGeneratorPiiii:
	.zero		916


//--------------------- SYMBOLS --------------------------

	.type		.nv.reservedSmem.offset0,@object
	.size		.nv.reservedSmem.offset0,0x4
